	.headerflags	@"EF_CUDA_TEXMODE_UNIFIED EF_CUDA_64BIT_ADDRESS EF_CUDA_ACCELERATORS EF_CUDA_SM90 EF_CUDA_VIRTUAL_SM(EF_CUDA_SM90)"
	.elftype	@"ET_EXEC"


//--------------------- .nv.info                  --------------------------
	.section	.nv.info,"",@"SHT_CUDA_INFO"
	.align	4


	//----- nvinfo : EIATTR_REGCOUNT
	.align		4
        /*0000*/ 	.byte	0x04, 0x2f
        /*0002*/ 	.short	(.L_3 - .L_2)
	.align		4
.L_2:
        /*0004*/ 	.word	index@(triton_poi_fused__native_batch_norm_legit_no_training_add_relu_threshold_backward_8)
        /*0008*/ 	.word	0x00000020


	//----- nvinfo : EIATTR_MIN_STACK_SIZE
	.align		4
.L_3:
        /*000c*/ 	.byte	0x04, 0x12
        /*000e*/ 	.short	(.L_5 - .L_4)
	.align		4
.L_4:
        /*0010*/ 	.word	index@(triton_poi_fused__native_batch_norm_legit_no_training_add_relu_threshold_backward_8)
        /*0014*/ 	.word	0x00000000


	//----- nvinfo : EIATTR_FRAME_SIZE
	.align		4
.L_5:
        /*0018*/ 	.byte	0x04, 0x11
        /*001a*/ 	.short	(.L_7 - .L_6)
	.align		4
.L_6:
        /*001c*/ 	.word	index@(triton_poi_fused__native_batch_norm_legit_no_training_add_relu_threshold_backward_8)
        /*0020*/ 	.word	0x00000000


	//----- nvinfo : EIATTR_MIN_STACK_SIZE
	.align		4
.L_7:
        /*0024*/ 	.byte	0x04, 0x12
        /*0026*/ 	.short	(.L_9 - .L_8)
	.align		4
.L_8:
        /*0028*/ 	.word	index@(triton_poi_fused__native_batch_norm_legit_no_training_add_relu_threshold_backward_8)
        /*002c*/ 	.word	0x00000000
.L_9:


//--------------------- .nv.info.triton_poi_fused__native_batch_norm_legit_no_training_add_relu_threshold_backward_8 --------------------------
	.section	.nv.info.triton_poi_fused__native_batch_norm_legit_no_training_add_relu_threshold_backward_8,"",@"SHT_CUDA_INFO"
	.sectionflags	@""
	.align	4


	//----- nvinfo : EIATTR_CUDA_API_VERSION
	.align		4
        /*0000*/ 	.byte	0x04, 0x37
        /*0002*/ 	.short	(.L_11 - .L_10)
.L_10:
        /*0004*/ 	.word	0x0000007c


	//----- nvinfo : EIATTR_KPARAM_INFO
	.align		4
.L_11:
        /*0008*/ 	.byte	0x04, 0x17
        /*000a*/ 	.short	(.L_13 - .L_12)
.L_12:
        /*000c*/ 	.word	0x00000000
        /*0010*/ 	.short	0x000a
        /*0012*/ 	.short	0x004c
        /*0014*/ 	.byte	0x00, 0xf0, 0x11, 0x00


	//----- nvinfo : EIATTR_KPARAM_INFO
	.align		4
.L_13:
        /*0018*/ 	.byte	0x04, 0x17
        /*001a*/ 	.short	(.L_15 - .L_14)
.L_14:
        /*001c*/ 	.word	0x00000000
        /*0020*/ 	.short	0x0009
        /*0022*/ 	.short	0x0048
        /*0024*/ 	.byte	0x00, 0xf0, 0x11, 0x00


	//----- nvinfo : EIATTR_KPARAM_INFO
	.align		4
.L_15:
        /*0028*/ 	.byte	0x04, 0x17
        /*002a*/ 	.short	(.L_17 - .L_16)
.L_16:
        /*002c*/ 	.word	0x00000000
        /*0030*/ 	.short	0x0008
        /*0032*/ 	.short	0x0040
        /*0034*/ 	.byte	0x00, 0xf4, 0x21, 0x00


	//----- nvinfo : EIATTR_KPARAM_INFO
	.align		4
.L_17:
        /*0038*/ 	.byte	0x04, 0x17
        /*003a*/ 	.short	(.L_19 - .L_18)
.L_18:
        /*003c*/ 	.word	0x00000000
        /*0040*/ 	.short	0x0007
        /*0042*/ 	.short	0x0038
        /*0044*/ 	.byte	0x00, 0xf4, 0x21, 0x00


	//----- nvinfo : EIATTR_KPARAM_INFO
	.align		4
.L_19:
        /*0048*/ 	.byte	0x04, 0x17
        /*004a*/ 	.short	(.L_21 - .L_20)
.L_20:
        /*004c*/ 	.word	0x00000000
        /*0050*/ 	.short	0x0006
        /*0052*/ 	.short	0x0030
        /*0054*/ 	.byte	0x00, 0xf4, 0x21, 0x00


	//----- nvinfo : EIATTR_KPARAM_INFO
	.align		4
.L_21:
        /*0058*/ 	.byte	0x04, 0x17
        /*005a*/ 	.short	(.L_23 - .L_22)
.L_22:
        /*005c*/ 	.word	0x00000000
        /*0060*/ 	.short	0x0005
        /*0062*/ 	.short	0x0028
        /*0064*/ 	.byte	0x00, 0xf4, 0x21, 0x00


	//----- nvinfo : EIATTR_KPARAM_INFO
	.align		4
.L_23:
        /*0068*/ 	.byte	0x04, 0x17
        /*006a*/ 	.short	(.L_25 - .L_24)
.L_24:
        /*006c*/ 	.word	0x00000000
        /*0070*/ 	.short	0x0004
        /*0072*/ 	.short	0x0020
        /*0074*/ 	.byte	0x00, 0xf4, 0x21, 0x00


	//----- nvinfo : EIATTR_KPARAM_INFO
	.align		4
.L_25:
        /*0078*/ 	.byte	0x04, 0x17
        /*007a*/ 	.short	(.L_27 - .L_26)
.L_26:
        /*007c*/ 	.word	0x00000000
        /*0080*/ 	.short	0x0003
        /*0082*/ 	.short	0x0018
        /*0084*/ 	.byte	0x00, 0xf4, 0x21, 0x00


	//----- nvinfo : EIATTR_KPARAM_INFO
	.align		4
.L_27:
        /*0088*/ 	.byte	0x04, 0x17
        /*008a*/ 	.short	(.L_29 - .L_28)
.L_28:
        /*008c*/ 	.word	0x00000000
        /*0090*/ 	.short	0x0002
        /*0092*/ 	.short	0x0010
        /*0094*/ 	.byte	0x00, 0xf4, 0x21, 0x00


	//----- nvinfo : EIATTR_KPARAM_INFO
	.align		4
.L_29:
        /*0098*/ 	.byte	0x04, 0x17
        /*009a*/ 	.short	(.L_31 - .L_30)
.L_30:
        /*009c*/ 	.word	0x00000000
        /*00a0*/ 	.short	0x0001
        /*00a2*/ 	.short	0x0008
        /*00a4*/ 	.byte	0x00, 0xf4, 0x21, 0x00


	//----- nvinfo : EIATTR_KPARAM_INFO
	.align		4
.L_31:
        /*00a8*/ 	.byte	0x04, 0x17
        /*00aa*/ 	.short	(.L_33 - .L_32)
.L_32:
        /*00ac*/ 	.word	0x00000000
        /*00b0*/ 	.short	0x0000
        /*00b2*/ 	.short	0x0000
        /*00b4*/ 	.byte	0x00, 0xf4, 0x21, 0x00


	//----- nvinfo : EIATTR_SPARSE_MMA_MASK
	.align		4
.L_33:
        /*00b8*/ 	.byte	0x03, 0x50
        /*00ba*/ 	.short	0x0000


	//----- nvinfo : EIATTR_MAXREG_COUNT
	.align		4
        /*00bc*/ 	.byte	0x03, 0x1b
        /*00be*/ 	.short	0x00ff


	//----- nvinfo : EIATTR_EXIT_INSTR_OFFSETS
	.align		4
        /*00c0*/ 	.byte	0x04, 0x1c
        /*00c2*/ 	.short	(.L_35 - .L_34)


	//   ....[0]....
.L_34:
        /*00c4*/ 	.word	0x00000830


	//   ....[1]....
        /*00c8*/ 	.word	0x00000850


	//----- nvinfo : EIATTR_REQNTID
	.align		4
.L_35:
        /*00cc*/ 	.byte	0x04, 0x10
        /*00ce*/ 	.short	(.L_37 - .L_36)
.L_36:
        /*00d0*/ 	.word	0x00000080
        /*00d4*/ 	.word	0x00000001
        /*00d8*/ 	.word	0x00000001


	//----- nvinfo : EIATTR_CBANK_PARAM_SIZE
	.align		4
.L_37:
        /*00dc*/ 	.byte	0x03, 0x19
        /*00de*/ 	.short	0x0050


	//----- nvinfo : EIATTR_PARAM_CBANK
	.align		4
        /*00e0*/ 	.byte	0x04, 0x0a
        /*00e2*/ 	.short	(.L_39 - .L_38)
	.align		4
.L_38:
        /*00e4*/ 	.word	index@(.nv.constant0.triton_poi_fused__native_batch_norm_legit_no_training_add_relu_threshold_backward_8)
        /*00e8*/ 	.short	0x0210
        /*00ea*/ 	.short	0x0050


	//----- nvinfo : EIATTR_SW_WAR
	.align		4
.L_39:
        /*00ec*/ 	.byte	0x04, 0x36
        /*00ee*/ 	.short	(.L_41 - .L_40)
.L_40:
        /*00f0*/ 	.word	0x00000008
.L_41:


//--------------------- .nv.callgraph             --------------------------
	.section	.nv.callgraph,"",@"SHT_CUDA_CALLGRAPH"
	.align	4
	.sectionentsize	8
	.align		4
        /*0000*/ 	.word	0x00000000
	.align		4
        /*0004*/ 	.word	0xffffffff
	.align		4
        /*0008*/ 	.word	0x00000000
	.align		4
        /*000c*/ 	.word	0xfffffffe
	.align		4
        /*0010*/ 	.word	0x00000000
	.align		4
        /*0014*/ 	.word	0xfffffffd
	.align		4
        /*0018*/ 	.word	0x00000000
	.align		4
        /*001c*/ 	.word	0xfffffffc


//--------------------- .nv.constant4             --------------------------
	.section	.nv.constant4,"a",@progbits
	.align	8
	.align		8
.nv.constant4:
        /*0000*/ 	.dword	_$_str
	.align		8
        /*0008*/ 	.dword	_$_str_$_2


//--------------------- .text.triton_poi_fused__native_batch_norm_legit_no_training_add_relu_threshold_backward_8 --------------------------
	.section	.text.triton_poi_fused__native_batch_norm_legit_no_training_add_relu_threshold_backward_8,"ax",@progbits
	.sectionflags	@"SHF_BARRIERS=1"
	.align	128
        .global         triton_poi_fused__native_batch_norm_legit_no_training_add_relu_threshold_backward_8
        .type           triton_poi_fused__native_batch_norm_legit_no_training_add_relu_threshold_backward_8,@function
        .size           triton_poi_fused__native_batch_norm_legit_no_training_add_relu_threshold_backward_8,(.L_x_1 - triton_poi_fused__native_batch_norm_legit_no_training_add_relu_threshold_backward_8)
        .other          triton_poi_fused__native_batch_norm_legit_no_training_add_relu_threshold_backward_8,@"STO_CUDA_ENTRY STV_DEFAULT"
triton_poi_fused__native_batch_norm_legit_no_training_add_relu_threshold_backward_8:
.text.triton_poi_fused__native_batch_norm_legit_no_training_add_relu_threshold_backward_8:
[----:B------:R-:W0:Y:S01]  /*0000*/  LDC R1, c[0x0][0x28] ;  /* 0x00000a00ff017b82 */ /* 0x000e220000000800 */
[----:B------:R-:W1:Y:S07]  /*0010*/  S2R R17, SR_CTAID.Y ;  /* 0x0000000000117919 */ /* 0x000e6e0000002600 */
[----:B------:R-:W2:Y:S01]  /*0020*/  LDC.64 R4, c[0x0][0x220] ;  /* 0x00008800ff047b82 */ /* 0x000ea20000000a00 */
[----:B------:R-:W-:Y:S01]  /*0030*/  ULDC.64 UR6, c[0x0][0x208] ;  /* 0x0000820000067ab9 */ /* 0x000fe20000000a00 */
[----:B------:R-:W3:Y:S01]  /*0040*/  S2R R16, SR_TID.X ;  /* 0x0000000000107919 */ /* 0x000ee20000002100 */
[----:B------:R-:W4:Y:S05]  /*0050*/  S2R R18, SR_CTAID.X ;  /* 0x0000000000127919 */ /* 0x000f2a0000002500 */
[----:B------:R-:W5:Y:S08]  /*0060*/  LDC.64 R20, c[0x0][0x210] ;  /* 0x00008400ff147b82 */ /* 0x000f700000000a00 */
[----:B------:R-:W4:Y:S08]  /*0070*/  LDC.64 R8, c[0x0][0x218] ;  /* 0x00008600ff087b82 */ /* 0x000f300000000a00 */
[----:B------:R-:W5:Y:S01]  /*0080*/  LDC.64 R10, c[0x0][0x228] ;  /* 0x00008a00ff0a7b82 */ /* 0x000f620000000a00 */
[----:B-1----:R-:W-:-:S07]  /*0090*/  IMAD.SHL.U32 R17, R17, 0x10, RZ ;  /* 0x0000001011117824 */ /* 0x002fce00078e00ff */
[----:B------:R-:W1:Y:S01]  /*00a0*/  LDC.64 R12, c[0x0][0x230] ;  /* 0x00008c00ff0c7b82 */ /* 0x000e620000000a00 */
[----:B---3--:R-:W-:-:S05]  /*00b0*/  IMAD.SHL.U32 R15, R16, 0x2, RZ ;  /* 0x00000002100f7824 */ /* 0x008fca00078e00ff */
[----:B------:R-:W-:Y:S02]  /*00c0*/  LOP3.LUT R0, R17, 0xe, R15, 0xf8, !PT ;  /* 0x0000000e11007812 */ /* 0x000fe400078ef80f */
[----:B------:R-:W3:Y:S02]  /*00d0*/  LDC.64 R24, c[0x0][0x238] ;  /* 0x00008e00ff187b82 */ /* 0x000ee40000000a00 */
[----:B------:R-:W-:Y:S02]  /*00e0*/  SHF.R.S32.HI R3, RZ, 0x1f, R0 ;  /* 0x0000001fff037819 */ /* 0x000fe40000011400 */
[----:B------:R-:W-:Y:S02]  /*00f0*/  ISETP.GE.AND P1, PT, R0, 0x200, PT ;  /* 0x000002000000780c */ /* 0x000fe40003f26270 */
[----:B------:R-:W-:Y:S02]  /*0100*/  LEA.HI R7, R3, R0, RZ, 0x7 ;  /* 0x0000000003077211 */ /* 0x000fe400078f38ff */
[----:B------:R-:W-:-:S02]  /*0110*/  CS2R R2, SRZ ;  /* 0x0000000000027805 */ /* 0x000fc4000001ff00 */
[----:B------:R-:W-:-:S05]  /*0120*/  LOP3.LUT R19, R7, 0xffffff80, RZ, 0xc0, !PT ;  /* 0xffffff8007137812 */ /* 0x000fca00078ec0ff */
[----:B------:R-:W-:-:S04]  /*0130*/  IMAD.IADD R19, R0, 0x1, -R19 ;  /* 0x0000000100137824 */ /* 0x000fc800078e0a13 */
[----:B--2---:R-:W-:-:S05]  /*0140*/  IMAD.WIDE R4, R19, 0x4, R4 ;  /* 0x0000000413047825 */ /* 0x004fca00078e0204 */
[----:B------:R2:W3:Y:S01]  /*0150*/  @!P1 LDG.E.EL.64 R2, desc[UR6][R4.64] ;  /* 0x0000000604029981 */ /* 0x0004e2000c2e1b00 */
[----:B------:R-:W-:Y:S01]  /*0160*/  SHF.R.U32.HI R14, RZ, 0x3, R16 ;  /* 0x00000003ff0e7819 */ /* 0x000fe20000011610 */
[----:B----4-:R-:W-:Y:S02]  /*0170*/  IMAD.SHL.U32 R18, R18, 0x10, RZ ;  /* 0x0000001012127824 */ /* 0x010fe400078e00ff */
[----:B------:R-:W-:Y:S01]  /*0180*/  IMAD.SHL.U32 R7, R7, 0x10, RZ ;  /* 0x0000001007077824 */ /* 0x000fe200078e00ff */
[----:B------:R-:W-:Y:S01]  /*0190*/  SGXT.U32 R14, R14, 0x4 ;  /* 0x000000040e0e781a */ /* 0x000fe20000000000 */
[----:B0-----:R-:W-:-:S03]  /*01a0*/  IMAD.WIDE R26, R19, 0x4, R8 ;  /* 0x00000004131a7825 */ /* 0x001fc600078e0208 */
[----:B------:R-:W-:Y:S02]  /*01b0*/  LOP3.LUT R6, R18, R14, RZ, 0xfc, !PT ;  /* 0x0000000e12067212 */ /* 0x000fe400078efcff */
[----:B--2---:R-:W-:Y:S02]  /*01c0*/  CS2R R4, SRZ ;  /* 0x0000000000047805 */ /* 0x004fe4000001ff00 */
[----:B------:R-:W-:Y:S02]  /*01d0*/  LOP3.LUT R7, R7, 0xfffff800, RZ, 0xc0, !PT ;  /* 0xfffff80007077812 */ /* 0x000fe400078ec0ff */
[C---:B------:R-:W-:Y:S01]  /*01e0*/  ISETP.GE.AND P0, PT, R6.reuse, 0x10, PT ;  /* 0x000000100600780c */ /* 0x040fe20003f06270 */
[----:B------:R-:W-:-:S03]  /*01f0*/  IMAD R6, R6, 0x80, R19 ;  /* 0x0000008006067824 */ /* 0x000fc600078e0213 */
[----:B------:R-:W-:Y:S01]  /*0200*/  ISETP.LT.AND P0, PT, R0, 0x200, !P0 ;  /* 0x000002000000780c */ /* 0x000fe20004701270 */
[----:B------:R-:W-:Y:S01]  /*0210*/  IMAD.IADD R0, R6, 0x1, R7 ;  /* 0x0000000106007824 */ /* 0x000fe200078e0207 */
[----:B------:R-:W-:-:S03]  /*0220*/  CS2R R6, SRZ ;  /* 0x0000000000067805 */ /* 0x000fc6000001ff00 */
[----:B-----5:R-:W-:-:S03]  /*0230*/  IMAD.WIDE R20, R0, 0x4, R20 ;  /* 0x0000000400147825 */ /* 0x020fc600078e0214 */
[----:B------:R-:W2:Y:S01]  /*0240*/  @!P1 LDG.E.EL.64 R6, desc[UR6][R26.64] ;  /* 0x000000061a069981 */ /* 0x000ea2000c2e1b00 */
[----:B------:R-:W-:Y:S01]  /*0250*/  IMAD.WIDE R22, R19, 0x4, R10 ;  /* 0x0000000413167825 */ /* 0x000fe200078e020a */
[----:B------:R-:W-:-:S03]  /*0260*/  CS2R R10, SRZ ;  /* 0x00000000000a7805 */ /* 0x000fc6000001ff00 */
[----:B------:R-:W2:Y:S01]  /*0270*/  @P0 LDG.E.EL.64 R4, desc[UR6][R20.64] ;  /* 0x0000000614040981 */ /* 0x000ea2000c2e1b00 */
[----:B------:R-:W-:Y:S01]  /*0280*/  CS2R R8, SRZ ;  /* 0x0000000000087805 */ /* 0x000fe2000001ff00 */
[----:B-1----:R-:W-:Y:S02]  /*0290*/  IMAD.WIDE R28, R19, 0x4, R12 ;  /* 0x00000004131c7825 */ /* 0x002fe400078e020c */
[----:B------:R-:W4:Y:S04]  /*02a0*/  @!P1 LDG.E.EL.64 R10, desc[UR6][R22.64] ;  /* 0x00000006160a9981 */ /* 0x000f28000c2e1b00 */
[----:B------:R-:W4:Y:S01]  /*02b0*/  @!P1 LDG.E.EL.64 R8, desc[UR6][R28.64] ;  /* 0x000000061c089981 */ /* 0x000f22000c2e1b00 */
[----:B------:R-:W-:Y:S02]  /*02c0*/  LOP3.LUT R18, R18, 0xe, R15, 0xf8, !PT ;  /* 0x0000000e12127812 */ /* 0x000fe400078ef80f */
[----:B------:R-:W-:-:S02]  /*02d0*/  LOP3.LUT R17, R17, R14, RZ, 0xfc, !PT ;  /* 0x0000000e11117212 */ /* 0x000fc400078efcff */
[----:B------:R-:W-:-:S04]  /*02e0*/  ISETP.GE.AND P1, PT, R18, 0x10, PT ;  /* 0x000000101200780c */ /* 0x000fc80003f26270 */
[C---:B------:R-:W-:Y:S01]  /*02f0*/  ISETP.LT.AND P1, PT, R17.reuse, 0x200, !P1 ;  /* 0x000002001100780c */ /* 0x040fe20004f21270 */
[----:B------:R-:W-:Y:S01]  /*0300*/  IMAD R17, R17, 0x10, R18 ;  /* 0x0000001011117824 */ /* 0x000fe200078e0212 */
[----:B------:R-:W-:-:S03]  /*0310*/  CS2R R12, SRZ ;  /* 0x00000000000c7805 */ /* 0x000fc6000001ff00 */
[----:B---3--:R-:W-:-:S08]  /*0320*/  IMAD.WIDE R24, R17, 0x4, R24 ;  /* 0x0000000411187825 */ /* 0x008fd000078e0218 */
[----:B------:R-:W3:Y:S01]  /*0330*/  @P1 LDG.E.EL.64 R12, desc[UR6][R24.64] ;  /* 0x00000006180c1981 */ /* 0x000ee2000c2e1b00 */
[----:B------:R-:W0:Y:S01]  /*0340*/  S2UR UR5, SR_CgaCtaId ;  /* 0x00000000000579c3 */ /* 0x000e220000008800 */
[----:B------:R-:W-:Y:S02]  /*0350*/  UMOV UR4, 0x400 ;  /* 0x0000040000047882 */ /* 0x000fe40000000000 */
[----:B0-----:R-:W-:Y:S01]  /*0360*/  UPRMT UR4, UR5, 0x654, UR4 ;  /* 0x0000065405047896 */ /* 0x001fe20008000004 */
[----:B------:R-:W-:Y:S01]  /*0370*/  FADD R2, R2, 9.9999997473787516356e-06 ;  /* 0x3727c5ac02027421 */ /* 0x000fe20000000000 */
[----:B------:R-:W-:-:S03]  /*0380*/  FADD R3, R3, 9.9999997473787516356e-06 ;  /* 0x3727c5ac03037421 */ /* 0x000fc60000000000 */
[----:B------:R-:W0:Y:S08]  /*0390*/  MUFU.SQRT R18, R2 ;  /* 0x0000000200127308 */ /* 0x000e300000002000 */
[----:B------:R-:W1:Y:S01]  /*03a0*/  MUFU.SQRT R19, R3 ;  /* 0x0000000300137308 */ /* 0x000e620000002000 */
[C---:B0-----:R-:W-:Y:S02]  /*03b0*/  FSETP.GT.AND P2, PT, R18.reuse, 8.50705917302346158658e+37, PT ;  /* 0x7e8000001200780b */ /* 0x041fe40003f44000 */
[----:B------:R-:W-:-:S02]  /*03c0*/  FSETP.GEU.AND P4, PT, R18, 1.175494350822287508e-38, PT ;  /* 0x008000001200780b */ /* 0x000fc40003f8e000 */
[C---:B-1----:R-:W-:Y:S02]  /*03d0*/  FSETP.GT.AND P3, PT, R19.reuse, 8.50705917302346158658e+37, PT ;  /* 0x7e8000001300780b */ /* 0x042fe40003f64000 */
[----:B------:R-:W-:-:S07]  /*03e0*/  FSETP.GEU.AND P5, PT, R19, 1.175494350822287508e-38, PT ;  /* 0x008000001300780b */ /* 0x000fce0003fae000 */
[----:B------:R-:W-:-:S04]  /*03f0*/  @P2 FMUL R18, R18, 0.25 ;  /* 0x3e80000012122820 */ /* 0x000fc80000400000 */
[----:B------:R-:W-:Y:S01]  /*0400*/  @!P4 FMUL R18, R18, 16777216 ;  /* 0x4b8000001212c820 */ /* 0x000fe20000400000 */
[----:B------:R-:W-:Y:S01]  /*0410*/  @P3 FMUL R19, R19, 0.25 ;  /* 0x3e80000013133820 */ /* 0x000fe20000400000 */
[----:B------:R-:W-:-:S03]  /*0420*/  IMAD.MOV.U32 R3, RZ, RZ, 0x3e800000 ;  /* 0x3e800000ff037424 */ /* 0x000fc600078e00ff */
[----:B------:R-:W-:Y:S01]  /*0430*/  @!P5 FMUL R19, R19, 16777216 ;  /* 0x4b8000001313d820 */ /* 0x000fe20000400000 */
[----:B------:R-:W0:Y:S01]  /*0440*/  MUFU.RCP R18, R18 ;  /* 0x0000001200127308 */ /* 0x000e220000001000 */
[C---:B------:R-:W-:Y:S02]  /*0450*/  FSEL R2, R3.reuse, 1, P3 ;  /* 0x3f80000003027808 */ /* 0x040fe40001800000 */
[----:B------:R-:W-:-:S05]  /*0460*/  FSEL R3, R3, 1, P2 ;  /* 0x3f80000003037808 */ /* 0x000fca0001000000 */
[----:B------:R-:W1:Y:S01]  /*0470*/  MUFU.RCP R19, R19 ;  /* 0x0000001300137308 */ /* 0x000e620000001000 */
[----:B------:R-:W-:Y:S01]  /*0480*/  @!P4 FMUL R3, R3, 16777216 ;  /* 0x4b8000000303c820 */ /* 0x000fe20000400000 */
[----:B------:R-:W-:Y:S01]  /*0490*/  @!P5 FMUL R2, R2, 16777216 ;  /* 0x4b8000000202d820 */ /* 0x000fe20000400000 */
[----:B--2---:R-:W-:Y:S01]  /*04a0*/  FADD R5, -R7, R5 ;  /* 0x0000000507057221 */ /* 0x004fe20000000100 */
[----:B------:R-:W-:Y:S01]  /*04b0*/  FADD R4, -R6, R4 ;  /* 0x0000000406047221 */ /* 0x000fe20000000100 */
[----:B------:R-:W-:Y:S02]  /*04c0*/  IMAD.SHL.U32 R7, R16, 0x20, RZ ;  /* 0x0000002010077824 */ /* 0x000fe400078e00ff */
[----:B0-----:R-:W-:-:S03]  /*04d0*/  FMUL R3, R18, R3 ;  /* 0x0000000312037220 */ /* 0x001fc60000400000 */
[----:B------:R-:W-:Y:S01]  /*04e0*/  LOP3.LUT R7, R7, 0xe0, RZ, 0xc0, !PT ;  /* 0x000000e007077812 */ /* 0x000fe200078ec0ff */
[----:B------:R-:W-:Y:S01]  /*04f0*/  FMUL R3, R3, R4 ;  /* 0x0000000403037220 */ /* 0x000fe20000400000 */
[----:B-1----:R-:W-:-:S03]  /*0500*/  FMUL R2, R19, R2 ;  /* 0x0000000213027220 */ /* 0x002fc60000400000 */
[----:B----4-:R-:W-:Y:S01]  /*0510*/  FFMA R8, R3, R10, R8 ;  /* 0x0000000a03087223 */ /* 0x010fe20000000008 */
[C---:B------:R-:W-:Y:S01]  /*0520*/  LOP3.LUT R14, R7.reuse, R14, RZ, 0xfc, !PT ;  /* 0x0000000e070e7212 */ /* 0x040fe200078efcff */
[----:B------:R-:W-:Y:S01]  /*0530*/  FMUL R2, R2, R5 ;  /* 0x0000000502027220 */ /* 0x000fe20000400000 */
[C---:B------:R-:W-:Y:S01]  /*0540*/  LEA.HI R3, R7.reuse, UR4, RZ, 0x1e ;  /* 0x0000000407037c11 */ /* 0x040fe2000f8ff0ff */
[----:B------:R-:W0:Y:S01]  /*0550*/  LDC.64 R4, c[0x0][0x240] ;  /* 0x00009000ff047b82 */ /* 0x000e220000000a00 */
[----:B------:R-:W-:Y:S01]  /*0560*/  LOP3.LUT R6, R7, 0x10, RZ, 0xfc, !PT ;  /* 0x0000001007067812 */ /* 0x000fe200078efcff */
[----:B------:R-:W-:Y:S01]  /*0570*/  FFMA R9, R2, R11, R9 ;  /* 0x0000000b02097223 */ /* 0x000fe20000000009 */
[----:B------:R-:W-:Y:S01]  /*0580*/  FSETP.GEU.AND P2, PT, R8, RZ, PT ;  /* 0x000000ff0800720b */ /* 0x000fe20003f4e000 */
[----:B------:R-:W-:Y:S01]  /*0590*/  IMAD R11, R14, 0x4, R3 ;  /* 0x000000040e0b7824 */ /* 0x000fe200078e0203 */
[----:B------:R-:W-:Y:S02]  /*05a0*/  LEA.HI R3, R6, UR4, RZ, 0x1e ;  /* 0x0000000406037c11 */ /* 0x000fe4000f8ff0ff */
[----:B------:R-:W-:-:S02]  /*05b0*/  FSETP.GEU.AND P3, PT, R9, RZ, PT ;  /* 0x000000ff0900720b */ /* 0x000fc40003f6e000 */
[----:B------:R-:W-:Y:S01]  /*05c0*/  FSEL R8, R8, RZ, P2 ;  /* 0x000000ff08087208 */ /* 0x000fe20001000000 */
[----:B------:R-:W-:Y:S01]  /*05d0*/  IMAD R10, R14, 0x4, R3 ;  /* 0x000000040e0a7824 */ /* 0x000fe200078e0203 */
[----:B------:R-:W-:-:S03]  /*05e0*/  FSEL R9, R9, RZ, P3 ;  /* 0x000000ff09097208 */ /* 0x000fc60001800000 */
[----:B------:R1:W-:Y:S04]  /*05f0*/  STS [R11], R8 ;  /* 0x000000080b007388 */ /* 0x0003e80000000800 */
[----:B------:R-:W-:Y:S01]  /*0600*/  STS [R10+0x40], R9 ;  /* 0x000040090a007388 */ /* 0x000fe20000000800 */
[----:B------:R-:W-:-:S04]  /*0610*/  SHF.R.U32.HI R18, RZ, 0x4, R15 ;  /* 0x00000004ff127819 */ /* 0x000fc8000001160f */
[----:B------:R-:W-:Y:S02]  /*0620*/  SGXT.U32 R18, R18, 0x4 ;  /* 0x000000041212781a */ /* 0x000fe40000000000 */
[----:B------:R-:W-:Y:S02]  /*0630*/  LOP3.LUT R15, R15, 0xfe, RZ, 0xc0, !PT ;  /* 0x000000fe0f0f7812 */ /* 0x000fe400078ec0ff */
[----:B------:R-:W-:-:S05]  /*0640*/  LEA R2, R18, UR4, 0x2 ;  /* 0x0000000412027c11 */ /* 0x000fca000f8e10ff */
[----:B------:R-:W-:Y:S01]  /*0650*/  IMAD R15, R15, 0x4, R2 ;  /* 0x000000040f0f7824 */ /* 0x000fe200078e0202 */
[----:B------:R-:W-:Y:S06]  /*0660*/  BAR.SYNC.DEFER_BLOCKING 0x0 ;  /* 0x0000000000007b1d */ /* 0x000fec0000010000 */
[----:B------:R-:W-:Y:S04]  /*0670*/  LDS R2, [R15] ;  /* 0x000000000f027984 */ /* 0x000fe80000000800 */
[----:B------:R-:W2:Y:S01]  /*0680*/  LDS R3, [R15+0x4] ;  /* 0x000004000f037984 */ /* 0x000ea20000000800 */
[----:B0-----:R-:W-:Y:S01]  /*0690*/  IMAD.WIDE R4, R17, 0x4, R4 ;  /* 0x0000000411047825 */ /* 0x001fe200078e0204 */
[----:B------:R-:W-:-:S02]  /*06a0*/  LEA.HI R7, R7, UR4, RZ, 0x1f ;  /* 0x0000000407077c11 */ /* 0x000fc4000f8ff8ff */
[----:B-1----:R-:W-:-:S03]  /*06b0*/  LEA.HI R11, R6, R10, RZ, 0x1e ;  /* 0x0000000a060b7211 */ /* 0x002fc600078ff0ff */
[----:B------:R-:W-:Y:S01]  /*06c0*/  IMAD R14, R14, 0x4, R7 ;  /* 0x000000040e0e7824 */ /* 0x000fe200078e0207 */
[----:B------:R-:W-:Y:S01]  /*06d0*/  LOP3.LUT R19, R16, 0x7f, RZ, 0xc0, !PT ;  /* 0x0000007f10137812 */ /* 0x000fe200078ec0ff */
[----:B------:R-:W0:Y:S01]  /*06e0*/  LDC.64 R6, c[0x0][0x248] ;  /* 0x00009200ff067b82 */ /* 0x000e220000000a00 */
[----:B--2---:R0:W-:Y:S01]  /*06f0*/  @P1 STG.E.64 desc[UR6][R4.64], R2 ;  /* 0x0000000204001986 */ /* 0x0041e2000c101b06 */
[----:B---3--:R-:W-:-:S06]  /*0700*/  FADD R17, R2, R12 ;  /* 0x0000000c02117221 */ /* 0x008fcc0000000000 */
[----:B------:R-:W-:Y:S01]  /*0710*/  BAR.SYNC.DEFER_BLOCKING 0x0 ;  /* 0x0000000000007b1d */ /* 0x000fe20000010000 */
[----:B------:R-:W-:Y:S01]  /*0720*/  FADD R10, R3, R13 ;  /* 0x0000000d030a7221 */ /* 0x000fe20000000000 */
[----:B------:R-:W-:-:S04]  /*0730*/  IMAD.IADD R19, R18, 0x1, R19 ;  /* 0x0000000112137824 */ /* 0x000fc800078e0213 */
[----:B------:R-:W-:Y:S04]  /*0740*/  STS [R14], R17 ;  /* 0x000000110e007388 */ /* 0x000fe80000000800 */
[----:B------:R-:W-:Y:S01]  /*0750*/  STS [R11+0x40], R10 ;  /* 0x0000400a0b007388 */ /* 0x000fe20000000800 */
[----:B------:R-:W-:Y:S01]  /*0760*/  LEA R19, R19, UR4, 0x3 ;  /* 0x0000000413137c11 */ /* 0x000fe2000f8e18ff */
[----:B------:R-:W-:Y:S01]  /*0770*/  ULDC.64 UR4, c[0x0][0x250] ;  /* 0x0000940000047ab9 */ /* 0x000fe20000000a00 */
[----:B------:R-:W-:Y:S06]  /*0780*/  BAR.SYNC.DEFER_BLOCKING 0x0 ;  /* 0x0000000000007b1d */ /* 0x000fec0000010000 */
[----:B------:R-:W1:Y:S01]  /*0790*/  LDS.64 R18, [R19] ;  /* 0x0000000013127984 */ /* 0x000e620000000a00 */
[----:B------:R-:W-:-:S02]  /*07a0*/  FSETP.GTU.AND P3, PT, R8, RZ, PT ;  /* 0x000000ff0800720b */ /* 0x000fc40003f6c000 */
[----:B------:R-:W-:Y:S01]  /*07b0*/  FSETP.GTU.AND P2, PT, R9, RZ, PT ;  /* 0x000000ff0900720b */ /* 0x000fe20003f4c000 */
[----:B0-----:R-:W-:Y:S01]  /*07c0*/  IMAD.WIDE R2, R0, 0x4, R6 ;  /* 0x0000000400027825 */ /* 0x001fe200078e0206 */
[----:B------:R-:W-:Y:S02]  /*07d0*/  SEL R5, RZ, 0x1, P3 ;  /* 0x00000001ff057807 */ /* 0x000fe40001800000 */
[----:B------:R-:W-:Y:S02]  /*07e0*/  SEL R8, RZ, 0x100, P2 ;  /* 0x00000100ff087807 */ /* 0x000fe40001000000 */
[----:B------:R-:W-:-:S03]  /*07f0*/  IADD3 R4, P1, R0, UR4, RZ ;  /* 0x0000000400047c10 */ /* 0x000fc6000ff3e0ff */
[----:B------:R-:W-:Y:S01]  /*0800*/  IMAD.IADD R7, R5, 0x1, R8 ;  /* 0x0000000105077824 */ /* 0x000fe200078e0208 */
[----:B------:R-:W-:Y:S01]  /*0810*/  LEA.HI.X.SX32 R5, R0, UR5, 0x1, P1 ;  /* 0x0000000500057c11 */ /* 0x000fe200088f0eff */
[----:B-1----:R0:W-:Y:S02]  /*0820*/  @P0 STG.E.64 desc[UR6][R2.64], R18 ;  /* 0x0000001202000986 */ /* 0x0021e4000c101b06 */
[----:B0-----:R-:W-:Y:S06]  /*0830*/  @!P0 EXIT ;  /* 0x000000000000894d */ /* 0x001fec0003800000 */
[----:B------:R-:W-:Y:S01]  /*0840*/  STG.E.U16 desc[UR6][R4.64], R7 ;  /* 0x0000000704007986 */ /* 0x000fe2000c101506 */
[----:B------:R-:W-:Y:S05]  /*0850*/  EXIT ;  /* 0x000000000000794d */ /* 0x000fea0003800000 */
.L_x_0:
[----:B------:R-:W-:-:S00]  /*0860*/  BRA `(.L_x_0) ;  /* 0xfffffffc00fc7947 */ /* 0x000fc0000383ffff */
[----:B------:R-:W-:-:S00]  /*0870*/  NOP ;  /* 0x0000000000007918 */ /* 0x000fc00000000000 */
        /* <DEDUP_REMOVED lines=8> */
.L_x_1:


//--------------------- .nv.global.init           --------------------------
	.section	.nv.global.init,"aw",@progbits
.nv.global.init:
	.type		_$_str,@object
	.size		_$_str,(_$_str_$_2 - _$_str)
_$_str:
        /*0000*/ 	.byte	0x5f, 0x5f, 0x43, 0x55, 0x44, 0x41, 0x5f, 0x46, 0x54, 0x5a, 0x00
	.type		_$_str_$_2,@object
	.size		_$_str_$_2,(.L_1 - _$_str_$_2)
_$_str_$_2:
        /*000b*/ 	.byte	0x5f, 0x5f, 0x43, 0x55, 0x44, 0x41, 0x5f, 0x50, 0x52, 0x45, 0x43, 0x5f, 0x53, 0x51, 0x52, 0x54
        /*001b*/ 	.byte	0x00
.L_1:


//--------------------- .nv.shared.triton_poi_fused__native_batch_norm_legit_no_training_add_relu_threshold_backward_8 --------------------------
	.section	.nv.shared.triton_poi_fused__native_batch_norm_legit_no_training_add_relu_threshold_backward_8,"aw",@nobits
	.sectionflags	@""
	.align	16
	.zero		1024


//--------------------- .nv.constant0.triton_poi_fused__native_batch_norm_legit_no_training_add_relu_threshold_backward_8 --------------------------
	.section	.nv.constant0.triton_poi_fused__native_batch_norm_legit_no_training_add_relu_threshold_backward_8,"a",@progbits
	.sectionflags	@""
	.align	4
.nv.constant0.triton_poi_fused__native_batch_norm_legit_no_training_add_relu_threshold_backward_8:
	.zero		608
